//
// Generated by NVIDIA NVVM Compiler
//
// Compiler Build ID: CL-36424714
// Cuda compilation tools, release 13.0, V13.0.88
// Based on NVVM 20.0.0
//

.version 9.0
.target sm_100
.address_size 64

	// .globl	_Z11init_matrixPfS_i

.visible .entry _Z11init_matrixPfS_i(
	.param .u64 .ptr .align 1 _Z11init_matrixPfS_i_param_0,
	.param .u64 .ptr .align 1 _Z11init_matrixPfS_i_param_1,
	.param .u32 _Z11init_matrixPfS_i_param_2
)
{
	.reg .pred 	%p<2>;
	.reg .b32 	%r<13>;
	.reg .b64 	%rd<8>;

	ld.param.u64 	%rd1, [_Z11init_matrixPfS_i_param_0];
	ld.param.u64 	%rd2, [_Z11init_matrixPfS_i_param_1];
	ld.param.u32 	%r3, [_Z11init_matrixPfS_i_param_2];
	mov.u32 	%r4, %ctaid.y;
	mov.u32 	%r5, %ntid.y;
	mov.u32 	%r6, %tid.y;
	mad.lo.s32 	%r1, %r4, %r5, %r6;
	mov.u32 	%r7, %ctaid.x;
	mov.u32 	%r8, %ntid.x;
	mov.u32 	%r9, %tid.x;
	mad.lo.s32 	%r2, %r7, %r8, %r9;
	max.s32 	%r10, %r1, %r2;
	setp.ge.s32 	%p1, %r10, %r3;
	@%p1 bra 	$L__BB0_2;
	cvta.to.global.u64 	%rd3, %rd1;
	cvta.to.global.u64 	%rd4, %rd2;
	mad.lo.s32 	%r11, %r3, %r2, %r1;
	mul.wide.s32 	%rd5, %r11, 4;
	add.s64 	%rd6, %rd3, %rd5;
	mov.b32 	%r12, 1065353216;
	st.global.u32 	[%rd6], %r12;
	add.s64 	%rd7, %rd4, %rd5;
	st.global.u32 	[%rd7], %r12;
$L__BB0_2:
	ret;

}


// ===== COMPILED SASS (sm_100) =====

	.target	sm_100

	.elftype	@"ET_EXEC"


//--------------------- .note.nv.tkinfo           --------------------------
	.section	.note.nv.tkinfo,"",@"SHT_NOTE"
	.sectionflags	@"SHF_NOTE_NV_TKINFO"
	.tkinfo
        /*0018*/ 	.word	0x00000002
        /*0030*/ 	.string	""
        /*0030*/ 	.string	"ptxas"
        /*0030*/ 	.string	"Cuda compilation tools, release 13.0, V13.0.88"
        /*0030*/ 	.string	"Build cuda_13.0.r13.0/compiler.36424714_0"
        /*0030*/ 	.string	"-arch sm_100 -m 64 "



//--------------------- .note.nv.cuinfo           --------------------------
	.section	.note.nv.cuinfo,"",@"SHT_NOTE"
	.sectionflags	@"SHF_NOTE_NV_CUINFO"
        /*0018*/ 	.short	0x0002
        /*001a*/ 	.short	0x0064
        /*001c*/ 	.short	0x0082
	.zero		2


//--------------------- .nv.info                  --------------------------
	.section	.nv.info,"",@"SHT_CUDA_INFO"
	.align	4


	//----- nvinfo : EIATTR_REGCOUNT
	.align		4
        /*0000*/ 	.byte	0x04, 0x2f
        /*0002*/ 	.short	(.L_1 - .L_0)
	.align		4
.L_0:
        /*0004*/ 	.word	index@(_Z11init_matrixPfS_i)
        /*0008*/ 	.word	0x0000000c


	//----- nvinfo : EIATTR_FRAME_SIZE
	.align		4
.L_1:
        /*000c*/ 	.byte	0x04, 0x11
        /*000e*/ 	.short	(.L_3 - .L_2)
	.align		4
.L_2:
        /*0010*/ 	.word	index@(_Z11init_matrixPfS_i)
        /*0014*/ 	.word	0x00000000


	//----- nvinfo : EIATTR_MIN_STACK_SIZE
	.align		4
.L_3:
        /*0018*/ 	.byte	0x04, 0x12
        /*001a*/ 	.short	(.L_5 - .L_4)
	.align		4
.L_4:
        /*001c*/ 	.word	index@(_Z11init_matrixPfS_i)
        /*0020*/ 	.word	0x00000000
.L_5:


//--------------------- .nv.compat                --------------------------
	.section	.nv.compat,"",@"SHT_CUDA_COMPAT_INFO"
	.align	4
        /*0000*/ 	.byte	0x02, 0x09, 0x00, 0x00, 0x02, 0x02, 0x01, 0x00, 0x02, 0x05, 0x05, 0x00, 0x03, 0x07, 0x01, 0x01
        /*0010*/ 	.byte	0x02, 0x03, 0x00, 0x00, 0x02, 0x06, 0x01, 0x00, 0x04, 0x0b, 0x08, 0x00, 0x09, 0x00, 0x00, 0x00
        /*0020*/ 	.byte	0x00, 0x00, 0x00, 0x00


//--------------------- .nv.info._Z11init_matrixPfS_i --------------------------
	.section	.nv.info._Z11init_matrixPfS_i,"",@"SHT_CUDA_INFO"
	.sectionflags	@""
	.align	4


	//----- nvinfo : EIATTR_CUDA_API_VERSION
	.align		4
        /*0000*/ 	.byte	0x04, 0x37
        /*0002*/ 	.short	(.L_7 - .L_6)
.L_6:
        /*0004*/ 	.word	0x00000082


	//----- nvinfo : EIATTR_KPARAM_INFO
	.align		4
.L_7:
        /*0008*/ 	.byte	0x04, 0x17
        /*000a*/ 	.short	(.L_9 - .L_8)
.L_8:
        /*000c*/ 	.word	0x00000000
        /*0010*/ 	.short	0x0002
        /*0012*/ 	.short	0x0010
        /*0014*/ 	.byte	0x00, 0xf0, 0x11, 0x00


	//----- nvinfo : EIATTR_KPARAM_INFO
	.align		4
.L_9:
        /*0018*/ 	.byte	0x04, 0x17
        /*001a*/ 	.short	(.L_11 - .L_10)
.L_10:
        /*001c*/ 	.word	0x00000000
        /*0020*/ 	.short	0x0001
        /*0022*/ 	.short	0x0008
        /*0024*/ 	.byte	0x00, 0xf5, 0x21, 0x00


	//----- nvinfo : EIATTR_KPARAM_INFO
	.align		4
.L_11:
        /*0028*/ 	.byte	0x04, 0x17
        /*002a*/ 	.short	(.L_13 - .L_12)
.L_12:
        /*002c*/ 	.word	0x00000000
        /*0030*/ 	.short	0x0000
        /*0032*/ 	.short	0x0000
        /*0034*/ 	.byte	0x00, 0xf5, 0x21, 0x00


	//----- nvinfo : EIATTR_SPARSE_MMA_MASK
	.align		4
.L_13:
        /*0038*/ 	.byte	0x03, 0x50
        /*003a*/ 	.short	0x0000


	//----- nvinfo : EIATTR_MAXREG_COUNT
	.align		4
        /*003c*/ 	.byte	0x03, 0x1b
        /*003e*/ 	.short	0x00ff


	//----- nvinfo : EIATTR_MERCURY_ISA_VERSION
	.align		4
        /*0040*/ 	.byte	0x03, 0x5f
        /*0042*/ 	.short	0x0101


	//----- nvinfo : EIATTR_VRC_CTA_INIT_COUNT
	.align		4
        /*0044*/ 	.byte	0x02, 0x4a
	.zero		1
	.zero		1


	//----- nvinfo : EIATTR_EXIT_INSTR_OFFSETS
	.align		4
        /*0048*/ 	.byte	0x04, 0x1c
        /*004a*/ 	.short	(.L_15 - .L_14)


	//   ....[0]....
.L_14:
        /*004c*/ 	.word	0x000000c0


	//   ....[1]....
        /*0050*/ 	.word	0x00000160


	//----- nvinfo : EIATTR_CBANK_PARAM_SIZE
	.align		4
.L_15:
        /*0054*/ 	.byte	0x03, 0x19
        /*0056*/ 	.short	0x0014


	//----- nvinfo : EIATTR_PARAM_CBANK
	.align		4
        /*0058*/ 	.byte	0x04, 0x0a
        /*005a*/ 	.short	(.L_17 - .L_16)
	.align		4
.L_16:
        /*005c*/ 	.word	index@(.nv.constant0._Z11init_matrixPfS_i)
        /*0060*/ 	.short	0x0380
        /*0062*/ 	.short	0x0014


	//----- nvinfo : EIATTR_SW_WAR
	.align		4
.L_17:
        /*0064*/ 	.byte	0x04, 0x36
        /*0066*/ 	.short	(.L_19 - .L_18)
.L_18:
        /*0068*/ 	.word	0x00000008
.L_19:


//--------------------- .nv.callgraph             --------------------------
	.section	.nv.callgraph,"",@"SHT_CUDA_CALLGRAPH"
	.align	4
	.sectionentsize	8
	.align		4
        /*0000*/ 	.word	0x00000000
	.align		4
        /*0004*/ 	.word	0xffffffff
	.align		4
        /*0008*/ 	.word	0x00000000
	.align		4
        /*000c*/ 	.word	0xfffffffe
	.align		4
        /*0010*/ 	.word	0x00000000
	.align		4
        /*0014*/ 	.word	0xfffffffd
	.align		4
        /*0018*/ 	.word	0x00000000
	.align		4
        /*001c*/ 	.word	0xfffffffc


//--------------------- .text._Z11init_matrixPfS_i --------------------------
	.section	.text._Z11init_matrixPfS_i,"ax",@progbits
	.align	128
        .global         _Z11init_matrixPfS_i
        .type           _Z11init_matrixPfS_i,@function
        .size           _Z11init_matrixPfS_i,(.L_x_1 - _Z11init_matrixPfS_i)
        .other          _Z11init_matrixPfS_i,@"STO_CUDA_ENTRY STV_DEFAULT"
_Z11init_matrixPfS_i:
.text._Z11init_matrixPfS_i:
[----:B------:R-:W-:Y:S01]  /*0000*/  LDC R1, c[0x0][0x37c] ;  /* 0x0000df00ff017b82 */ /* 0x000fe20000000800 */
[----:B------:R-:W0:Y:S07]  /*0010*/  S2R R3, SR_TID.Y ;  /* 0x0000000000037919 */ /* 0x000e2e0000002200 */
[----:B------:R-:W0:Y:S01]  /*0020*/  LDC R0, c[0x0][0x364] ;  /* 0x0000d900ff007b82 */ /* 0x000e220000000800 */
[----:B------:R-:W1:Y:S01]  /*0030*/  LDCU UR6, c[0x0][0x390] ;  /* 0x00007200ff0677ac */ /* 0x000e620008000800 */
[----:B------:R-:W2:Y:S06]  /*0040*/  S2R R2, SR_TID.X ;  /* 0x0000000000027919 */ /* 0x000eac0000002100 */
[----:B------:R-:W0:Y:S08]  /*0050*/  S2UR UR4, SR_CTAID.Y ;  /* 0x00000000000479c3 */ /* 0x000e300000002600 */
[----:B------:R-:W2:Y:S08]  /*0060*/  S2UR UR5, SR_CTAID.X ;  /* 0x00000000000579c3 */ /* 0x000eb00000002500 */
[----:B------:R-:W2:Y:S01]  /*0070*/  LDC R7, c[0x0][0x360] ;  /* 0x0000d800ff077b82 */ /* 0x000ea20000000800 */
[----:B0-----:R-:W-:-:S02]  /*0080*/  IMAD R0, R0, UR4, R3 ;  /* 0x0000000400007c24 */ /* 0x001fc4000f8e0203 */
[----:B--2---:R-:W-:-:S05]  /*0090*/  IMAD R7, R7, UR5, R2 ;  /* 0x0000000507077c24 */ /* 0x004fca000f8e0202 */
[----:B------:R-:W-:-:S04]  /*00a0*/  VIMNMX R2, PT, PT, R0, R7, !PT ;  /* 0x0000000700027248 */ /* 0x000fc80007fe0100 */
[----:B-1----:R-:W-:-:S13]  /*00b0*/  ISETP.GE.AND P0, PT, R2, UR6, PT ;  /* 0x0000000602007c0c */ /* 0x002fda000bf06270 */
[----:B------:R-:W-:Y:S05]  /*00c0*/  @P0 EXIT ;  /* 0x000000000000094d */ /* 0x000fea0003800000 */
[----:B------:R-:W0:Y:S01]  /*00d0*/  LDC.64 R2, c[0x0][0x380] ;  /* 0x0000e000ff027b82 */ /* 0x000e220000000a00 */
[----:B------:R-:W1:Y:S01]  /*00e0*/  LDCU.64 UR4, c[0x0][0x358] ;  /* 0x00006b00ff0477ac */ /* 0x000e620008000a00 */
[----:B------:R-:W-:Y:S02]  /*00f0*/  IMAD R7, R7, UR6, R0 ;  /* 0x0000000607077c24 */ /* 0x000fe4000f8e0200 */
[----:B------:R-:W-:-:S04]  /*0100*/  HFMA2 R9, -RZ, RZ, 1.875, 0 ;  /* 0x3f800000ff097431 */ /* 0x000fc800000001ff */
[----:B------:R-:W2:Y:S01]  /*0110*/  LDC.64 R4, c[0x0][0x388] ;  /* 0x0000e200ff047b82 */ /* 0x000ea20000000a00 */
[----:B0-----:R-:W-:-:S05]  /*0120*/  IMAD.WIDE R2, R7, 0x4, R2 ;  /* 0x0000000407027825 */ /* 0x001fca00078e0202 */
[----:B-1----:R-:W-:Y:S01]  /*0130*/  STG.E desc[UR4][R2.64], R9 ;  /* 0x0000000902007986 */ /* 0x002fe2000c101904 */
[----:B--2---:R-:W-:-:S05]  /*0140*/  IMAD.WIDE R4, R7, 0x4, R4 ;  /* 0x0000000407047825 */ /* 0x004fca00078e0204 */
[----:B------:R-:W-:Y:S01]  /*0150*/  STG.E desc[UR4][R4.64], R9 ;  /* 0x0000000904007986 */ /* 0x000fe2000c101904 */
[----:B------:R-:W-:Y:S05]  /*0160*/  EXIT ;  /* 0x000000000000794d */ /* 0x000fea0003800000 */
.L_x_0:
[----:B------:R-:W-:-:S00]  /*0170*/  BRA `(.L_x_0) ;  /* 0xfffffffc00fc7947 */ /* 0x000fc0000383ffff */
[----:B------:R-:W-:-:S00]  /*0180*/  NOP ;  /* 0x0000000000007918 */ /* 0x000fc00000000000 */
[----:B------:R-:W-:-:S00]  /*0190*/  NOP ;  /* 0x0000000000007918 */ /* 0x000fc00000000000 */
[----:B------:R-:W-:-:S00]  /*01a0*/  NOP ;  /* 0x0000000000007918 */ /* 0x000fc00000000000 */
[----:B------:R-:W-:-:S00]  /*01b0*/  NOP ;  /* 0x0000000000007918 */ /* 0x000fc00000000000 */
[----:B------:R-:W-:-:S00]  /*01c0*/  NOP ;  /* 0x0000000000007918 */ /* 0x000fc00000000000 */
[----:B------:R-:W-:-:S00]  /*01d0*/  NOP ;  /* 0x0000000000007918 */ /* 0x000fc00000000000 */
[----:B------:R-:W-:-:S00]  /*01e0*/  NOP ;  /* 0x0000000000007918 */ /* 0x000fc00000000000 */
[----:B------:R-:W-:-:S00]  /*01f0*/  NOP ;  /* 0x0000000000007918 */ /* 0x000fc00000000000 */
.L_x_1:


//--------------------- .nv.shared.reserved.0     --------------------------
	.section	.nv.shared.reserved.0,"aw",@nobits
	.weak		__nv_reservedSMEM_offset_0_alias
	.size		__nv_reservedSMEM_offset_0_alias, 0, 64
	.other		__nv_reservedSMEM_offset_0_alias,@"STO_CUDA_RESERVED_SHARED STV_DEFAULT"
__nv_reservedSMEM_offset_0_alias:
	.zero		0
	.zero		64


//--------------------- .nv.constant0._Z11init_matrixPfS_i --------------------------
	.section	.nv.constant0._Z11init_matrixPfS_i,"a",@progbits
	.sectionflags	@""
	.align	4
.nv.constant0._Z11init_matrixPfS_i:
	.zero		916


//--------------------- SYMBOLS --------------------------

	.type		.nv.reservedSmem.offset0,@object
	.size		.nv.reservedSmem.offset0,0x4
